//
// Generated by NVIDIA NVVM Compiler
//
// Compiler Build ID: CL-36424714
// Cuda compilation tools, release 13.0, V13.0.88
// Based on NVVM 20.0.0
//

.version 9.0
.target sm_100
.address_size 64

	// .globl	_Z18reduction_variancePdS_dii

.visible .entry _Z18reduction_variancePdS_dii(
	.param .u64 .ptr .align 1 _Z18reduction_variancePdS_dii_param_0,
	.param .u64 .ptr .align 1 _Z18reduction_variancePdS_dii_param_1,
	.param .f64 _Z18reduction_variancePdS_dii_param_2,
	.param .u32 _Z18reduction_variancePdS_dii_param_3,
	.param .u32 _Z18reduction_variancePdS_dii_param_4
)
{


	ret;

}


// ===== COMPILED SASS (sm_100) =====

	.target	sm_100

	.elftype	@"ET_EXEC"


//--------------------- .note.nv.tkinfo           --------------------------
	.section	.note.nv.tkinfo,"",@"SHT_NOTE"
	.sectionflags	@"SHF_NOTE_NV_TKINFO"
	.tkinfo
        /*0018*/ 	.word	0x00000002
        /*0030*/ 	.string	""
        /*0030*/ 	.string	"ptxas"
        /*0030*/ 	.string	"Cuda compilation tools, release 13.0, V13.0.88"
        /*0030*/ 	.string	"Build cuda_13.0.r13.0/compiler.36424714_0"
        /*0030*/ 	.string	"-arch sm_100 -m 64 "



//--------------------- .note.nv.cuinfo           --------------------------
	.section	.note.nv.cuinfo,"",@"SHT_NOTE"
	.sectionflags	@"SHF_NOTE_NV_CUINFO"
        /*0018*/ 	.short	0x0002
        /*001a*/ 	.short	0x0064
        /*001c*/ 	.short	0x0082
	.zero		2


//--------------------- .nv.info                  --------------------------
	.section	.nv.info,"",@"SHT_CUDA_INFO"
	.align	4


	//----- nvinfo : EIATTR_REGCOUNT
	.align		4
        /*0000*/ 	.byte	0x04, 0x2f
        /*0002*/ 	.short	(.L_1 - .L_0)
	.align		4
.L_0:
        /*0004*/ 	.word	index@(_Z18reduction_variancePdS_dii)
        /*0008*/ 	.word	0x00000004


	//----- nvinfo : EIATTR_FRAME_SIZE
	.align		4
.L_1:
        /*000c*/ 	.byte	0x04, 0x11
        /*000e*/ 	.short	(.L_3 - .L_2)
	.align		4
.L_2:
        /*0010*/ 	.word	index@(_Z18reduction_variancePdS_dii)
        /*0014*/ 	.word	0x00000000


	//----- nvinfo : EIATTR_MIN_STACK_SIZE
	.align		4
.L_3:
        /*0018*/ 	.byte	0x04, 0x12
        /*001a*/ 	.short	(.L_5 - .L_4)
	.align		4
.L_4:
        /*001c*/ 	.word	index@(_Z18reduction_variancePdS_dii)
        /*0020*/ 	.word	0x00000000
.L_5:


//--------------------- .nv.compat                --------------------------
	.section	.nv.compat,"",@"SHT_CUDA_COMPAT_INFO"
	.align	4
        /*0000*/ 	.byte	0x02, 0x09, 0x00, 0x00, 0x02, 0x02, 0x01, 0x00, 0x02, 0x05, 0x05, 0x00, 0x03, 0x07, 0x01, 0x01
        /*0010*/ 	.byte	0x02, 0x03, 0x00, 0x00, 0x02, 0x06, 0x01, 0x00, 0x04, 0x0b, 0x08, 0x00, 0x09, 0x00, 0x00, 0x00
        /*0020*/ 	.byte	0x00, 0x00, 0x00, 0x00


//--------------------- .nv.info._Z18reduction_variancePdS_dii --------------------------
	.section	.nv.info._Z18reduction_variancePdS_dii,"",@"SHT_CUDA_INFO"
	.sectionflags	@""
	.align	4


	//----- nvinfo : EIATTR_CUDA_API_VERSION
	.align		4
        /*0000*/ 	.byte	0x04, 0x37
        /*0002*/ 	.short	(.L_7 - .L_6)
.L_6:
        /*0004*/ 	.word	0x00000082


	//----- nvinfo : EIATTR_KPARAM_INFO
	.align		4
.L_7:
        /*0008*/ 	.byte	0x04, 0x17
        /*000a*/ 	.short	(.L_9 - .L_8)
.L_8:
        /*000c*/ 	.word	0x00000000
        /*0010*/ 	.short	0x0004
        /*0012*/ 	.short	0x001c
        /*0014*/ 	.byte	0x00, 0xf0, 0x11, 0x00


	//----- nvinfo : EIATTR_KPARAM_INFO
	.align		4
.L_9:
        /*0018*/ 	.byte	0x04, 0x17
        /*001a*/ 	.short	(.L_11 - .L_10)
.L_10:
        /*001c*/ 	.word	0x00000000
        /*0020*/ 	.short	0x0003
        /*0022*/ 	.short	0x0018
        /*0024*/ 	.byte	0x00, 0xf0, 0x11, 0x00


	//----- nvinfo : EIATTR_KPARAM_INFO
	.align		4
.L_11:
        /*0028*/ 	.byte	0x04, 0x17
        /*002a*/ 	.short	(.L_13 - .L_12)
.L_12:
        /*002c*/ 	.word	0x00000000
        /*0030*/ 	.short	0x0002
        /*0032*/ 	.short	0x0010
        /*0034*/ 	.byte	0x00, 0xf0, 0x21, 0x00


	//----- nvinfo : EIATTR_KPARAM_INFO
	.align		4
.L_13:
        /*0038*/ 	.byte	0x04, 0x17
        /*003a*/ 	.short	(.L_15 - .L_14)
.L_14:
        /*003c*/ 	.word	0x00000000
        /*0040*/ 	.short	0x0001
        /*0042*/ 	.short	0x0008
        /*0044*/ 	.byte	0x00, 0xf5, 0x21, 0x00


	//----- nvinfo : EIATTR_KPARAM_INFO
	.align		4
.L_15:
        /*0048*/ 	.byte	0x04, 0x17
        /*004a*/ 	.short	(.L_17 - .L_16)
.L_16:
        /*004c*/ 	.word	0x00000000
        /*0050*/ 	.short	0x0000
        /*0052*/ 	.short	0x0000
        /*0054*/ 	.byte	0x00, 0xf5, 0x21, 0x00


	//----- nvinfo : EIATTR_SPARSE_MMA_MASK
	.align		4
.L_17:
        /*0058*/ 	.byte	0x03, 0x50
        /*005a*/ 	.short	0x0000


	//----- nvinfo : EIATTR_MAXREG_COUNT
	.align		4
        /*005c*/ 	.byte	0x03, 0x1b
        /*005e*/ 	.short	0x00ff


	//----- nvinfo : EIATTR_MERCURY_ISA_VERSION
	.align		4
        /*0060*/ 	.byte	0x03, 0x5f
        /*0062*/ 	.short	0x0101


	//----- nvinfo : EIATTR_VRC_CTA_INIT_COUNT
	.align		4
        /*0064*/ 	.byte	0x02, 0x4a
	.zero		1
	.zero		1


	//----- nvinfo : EIATTR_EXIT_INSTR_OFFSETS
	.align		4
        /*0068*/ 	.byte	0x04, 0x1c
        /*006a*/ 	.short	(.L_19 - .L_18)


	//   ....[0]....
.L_18:
        /*006c*/ 	.word	0x00000010


	//----- nvinfo : EIATTR_CBANK_PARAM_SIZE
	.align		4
.L_19:
        /*0070*/ 	.byte	0x03, 0x19
        /*0072*/ 	.short	0x0020


	//----- nvinfo : EIATTR_PARAM_CBANK
	.align		4
        /*0074*/ 	.byte	0x04, 0x0a
        /*0076*/ 	.short	(.L_21 - .L_20)
	.align		4
.L_20:
        /*0078*/ 	.word	index@(.nv.constant0._Z18reduction_variancePdS_dii)
        /*007c*/ 	.short	0x0380
        /*007e*/ 	.short	0x0020


	//----- nvinfo : EIATTR_SW_WAR
	.align		4
.L_21:
        /*0080*/ 	.byte	0x04, 0x36
        /*0082*/ 	.short	(.L_23 - .L_22)
.L_22:
        /*0084*/ 	.word	0x00000008
.L_23:


//--------------------- .nv.callgraph             --------------------------
	.section	.nv.callgraph,"",@"SHT_CUDA_CALLGRAPH"
	.align	4
	.sectionentsize	8
	.align		4
        /*0000*/ 	.word	0x00000000
	.align		4
        /*0004*/ 	.word	0xffffffff
	.align		4
        /*0008*/ 	.word	0x00000000
	.align		4
        /*000c*/ 	.word	0xfffffffe
	.align		4
        /*0010*/ 	.word	0x00000000
	.align		4
        /*0014*/ 	.word	0xfffffffd
	.align		4
        /*0018*/ 	.word	0x00000000
	.align		4
        /*001c*/ 	.word	0xfffffffc


//--------------------- .text._Z18reduction_variancePdS_dii --------------------------
	.section	.text._Z18reduction_variancePdS_dii,"ax",@progbits
	.align	128
        .global         _Z18reduction_variancePdS_dii
        .type           _Z18reduction_variancePdS_dii,@function
        .size           _Z18reduction_variancePdS_dii,(.L_x_1 - _Z18reduction_variancePdS_dii)
        .other          _Z18reduction_variancePdS_dii,@"STO_CUDA_ENTRY STV_DEFAULT"
_Z18reduction_variancePdS_dii:
.text._Z18reduction_variancePdS_dii:
[----:B------:R-:W-:Y:S01]  /*0000*/  LDC R1, c[0x0][0x37c] ;  /* 0x0000df00ff017b82 */ /* 0x000fe20000000800 */
[----:B------:R-:W-:Y:S05]  /*0010*/  EXIT ;  /* 0x000000000000794d */ /* 0x000fea0003800000 */
.L_x_0:
[----:B------:R-:W-:-:S00]  /*0020*/  BRA `(.L_x_0) ;  /* 0xfffffffc00fc7947 */ /* 0x000fc0000383ffff */
[----:B------:R-:W-:-:S00]  /*0030*/  NOP ;  /* 0x0000000000007918 */ /* 0x000fc00000000000 */
        /* <DEDUP_REMOVED lines=12> */
.L_x_1:


//--------------------- .nv.shared.reserved.0     --------------------------
	.section	.nv.shared.reserved.0,"aw",@nobits
	.weak		__nv_reservedSMEM_offset_0_alias
	.size		__nv_reservedSMEM_offset_0_alias, 0, 64
	.other		__nv_reservedSMEM_offset_0_alias,@"STO_CUDA_RESERVED_SHARED STV_DEFAULT"
__nv_reservedSMEM_offset_0_alias:
	.zero		0
	.zero		64


//--------------------- .nv.constant0._Z18reduction_variancePdS_dii --------------------------
	.section	.nv.constant0._Z18reduction_variancePdS_dii,"a",@progbits
	.sectionflags	@""
	.align	4
.nv.constant0._Z18reduction_variancePdS_dii:
	.zero		928


//--------------------- SYMBOLS --------------------------

	.type		.nv.reservedSmem.offset0,@object
	.size		.nv.reservedSmem.offset0,0x4
